//
// Generated by NVIDIA NVVM Compiler
//
// Compiler Build ID: CL-36424714
// Cuda compilation tools, release 13.0, V13.0.88
// Based on NVVM 20.0.0
//

.version 9.0
.target sm_100
.address_size 64

	// .globl	_Z11SumeDeATresPf
.extern .shared .align 16 .b8 Shared[];

.visible .entry _Z11SumeDeATresPf(
	.param .u64 .ptr .align 1 _Z11SumeDeATresPf_param_0
)
{
	.reg .pred 	%p<3>;
	.reg .b32 	%r<20>;
	.reg .b32 	%f<11>;
	.reg .b64 	%rd<9>;

	ld.param.u64 	%rd3, [_Z11SumeDeATresPf_param_0];
	cvta.to.global.u64 	%rd1, %rd3;
	mov.u32 	%r4, %ctaid.x;
	mov.u32 	%r5, %ntid.x;
	mov.u32 	%r3, %tid.x;
	mad.lo.s32 	%r1, %r4, %r5, %r3;
	shl.b32 	%r6, %r3, 2;
	mov.u32 	%r7, Shared;
	add.s32 	%r2, %r7, %r6;
	mul.wide.s32 	%rd4, %r1, 4;
	add.s64 	%rd2, %rd1, %rd4;
	setp.eq.s32 	%p1, %r3, 7;
	@%p1 bra 	$L__BB0_3;
	setp.ne.s32 	%p2, %r3, 0;
	@%p2 bra 	$L__BB0_4;
	ld.global.f32 	%f3, [%rd2];
	add.s32 	%r14, %r1, 15;
	shr.s32 	%r15, %r14, 31;
	shr.u32 	%r16, %r15, 28;
	add.s32 	%r17, %r14, %r16;
	and.b32  	%r18, %r17, -16;
	sub.s32 	%r19, %r14, %r18;
	mul.wide.s32 	%rd7, %r19, 4;
	add.s64 	%rd8, %rd1, %rd7;
	ld.global.f32 	%f4, [%rd8];
	st.shared.v2.f32 	[Shared], {%f4, %f3};
	bra.uni 	$L__BB0_5;
$L__BB0_3:
	ld.global.f32 	%f1, [%rd2];
	add.s32 	%r8, %r1, 1;
	shr.s32 	%r9, %r8, 31;
	shr.u32 	%r10, %r9, 28;
	add.s32 	%r11, %r8, %r10;
	and.b32  	%r12, %r11, -16;
	sub.s32 	%r13, %r8, %r12;
	mul.wide.s32 	%rd5, %r13, 4;
	add.s64 	%rd6, %rd1, %rd5;
	ld.global.f32 	%f2, [%rd6];
	st.shared.v2.f32 	[Shared+32], {%f1, %f2};
	bra.uni 	$L__BB0_5;
$L__BB0_4:
	ld.global.f32 	%f5, [%rd2];
	st.shared.f32 	[%r2+4], %f5;
$L__BB0_5:
	bar.sync 	0;
	ld.shared.f32 	%f6, [%r2];
	ld.shared.f32 	%f7, [%r2+4];
	add.f32 	%f8, %f6, %f7;
	ld.shared.f32 	%f9, [%r2+8];
	add.f32 	%f10, %f8, %f9;
	st.global.f32 	[%rd2], %f10;
	ret;

}


// ===== COMPILED SASS (sm_100) =====

	.target	sm_100

	.elftype	@"ET_EXEC"


//--------------------- .note.nv.tkinfo           --------------------------
	.section	.note.nv.tkinfo,"",@"SHT_NOTE"
	.sectionflags	@"SHF_NOTE_NV_TKINFO"
	.tkinfo
        /*0018*/ 	.word	0x00000002
        /*0030*/ 	.string	""
        /*0030*/ 	.string	"ptxas"
        /*0030*/ 	.string	"Cuda compilation tools, release 13.0, V13.0.88"
        /*0030*/ 	.string	"Build cuda_13.0.r13.0/compiler.36424714_0"
        /*0030*/ 	.string	"-arch sm_100 -m 64 "



//--------------------- .note.nv.cuinfo           --------------------------
	.section	.note.nv.cuinfo,"",@"SHT_NOTE"
	.sectionflags	@"SHF_NOTE_NV_CUINFO"
        /*0018*/ 	.short	0x0002
        /*001a*/ 	.short	0x0064
        /*001c*/ 	.short	0x0082
	.zero		2


//--------------------- .nv.info                  --------------------------
	.section	.nv.info,"",@"SHT_CUDA_INFO"
	.align	4


	//----- nvinfo : EIATTR_REGCOUNT
	.align		4
        /*0000*/ 	.byte	0x04, 0x2f
        /*0002*/ 	.short	(.L_1 - .L_0)
	.align		4
.L_0:
        /*0004*/ 	.word	index@(_Z11SumeDeATresPf)
        /*0008*/ 	.word	0x0000000a


	//----- nvinfo : EIATTR_FRAME_SIZE
	.align		4
.L_1:
        /*000c*/ 	.byte	0x04, 0x11
        /*000e*/ 	.short	(.L_3 - .L_2)
	.align		4
.L_2:
        /*0010*/ 	.word	index@(_Z11SumeDeATresPf)
        /*0014*/ 	.word	0x00000000


	//----- nvinfo : EIATTR_MIN_STACK_SIZE
	.align		4
.L_3:
        /*0018*/ 	.byte	0x04, 0x12
        /*001a*/ 	.short	(.L_5 - .L_4)
	.align		4
.L_4:
        /*001c*/ 	.word	index@(_Z11SumeDeATresPf)
        /*0020*/ 	.word	0x00000000
.L_5:


//--------------------- .nv.compat                --------------------------
	.section	.nv.compat,"",@"SHT_CUDA_COMPAT_INFO"
	.align	4
        /*0000*/ 	.byte	0x02, 0x09, 0x00, 0x00, 0x02, 0x02, 0x01, 0x00, 0x02, 0x05, 0x05, 0x00, 0x03, 0x07, 0x01, 0x01
        /*0010*/ 	.byte	0x02, 0x03, 0x00, 0x00, 0x02, 0x06, 0x01, 0x00, 0x04, 0x0b, 0x08, 0x00, 0x09, 0x00, 0x00, 0x00
        /*0020*/ 	.byte	0x00, 0x00, 0x00, 0x00


//--------------------- .nv.info._Z11SumeDeATresPf --------------------------
	.section	.nv.info._Z11SumeDeATresPf,"",@"SHT_CUDA_INFO"
	.sectionflags	@""
	.align	4


	//----- nvinfo : EIATTR_CUDA_API_VERSION
	.align		4
        /*0000*/ 	.byte	0x04, 0x37
        /*0002*/ 	.short	(.L_7 - .L_6)
.L_6:
        /*0004*/ 	.word	0x00000082


	//----- nvinfo : EIATTR_KPARAM_INFO
	.align		4
.L_7:
        /*0008*/ 	.byte	0x04, 0x17
        /*000a*/ 	.short	(.L_9 - .L_8)
.L_8:
        /*000c*/ 	.word	0x00000000
        /*0010*/ 	.short	0x0000
        /*0012*/ 	.short	0x0000
        /*0014*/ 	.byte	0x00, 0xf5, 0x21, 0x00


	//----- nvinfo : EIATTR_SPARSE_MMA_MASK
	.align		4
.L_9:
        /*0018*/ 	.byte	0x03, 0x50
        /*001a*/ 	.short	0x0000


	//----- nvinfo : EIATTR_MAXREG_COUNT
	.align		4
        /*001c*/ 	.byte	0x03, 0x1b
        /*001e*/ 	.short	0x00ff


	//----- nvinfo : EIATTR_NUM_BARRIERS
	.align		4
        /*0020*/ 	.byte	0x02, 0x4c
        /*0022*/ 	.byte	0x01
	.zero		1


	//----- nvinfo : EIATTR_MERCURY_ISA_VERSION
	.align		4
        /*0024*/ 	.byte	0x03, 0x5f
        /*0026*/ 	.short	0x0101


	//----- nvinfo : EIATTR_VRC_CTA_INIT_COUNT
	.align		4
        /*0028*/ 	.byte	0x02, 0x4a
	.zero		1
	.zero		1


	//----- nvinfo : EIATTR_EXIT_INSTR_OFFSETS
	.align		4
        /*002c*/ 	.byte	0x04, 0x1c
        /*002e*/ 	.short	(.L_11 - .L_10)


	//   ....[0]....
.L_10:
        /*0030*/ 	.word	0x000002c0


	//----- nvinfo : EIATTR_CRS_STACK_SIZE
	.align		4
.L_11:
        /*0034*/ 	.byte	0x04, 0x1e
        /*0036*/ 	.short	(.L_13 - .L_12)
.L_12:
        /*0038*/ 	.word	0x00000000


	//----- nvinfo : EIATTR_CBANK_PARAM_SIZE
	.align		4
.L_13:
        /*003c*/ 	.byte	0x03, 0x19
        /*003e*/ 	.short	0x0008


	//----- nvinfo : EIATTR_PARAM_CBANK
	.align		4
        /*0040*/ 	.byte	0x04, 0x0a
        /*0042*/ 	.short	(.L_15 - .L_14)
	.align		4
.L_14:
        /*0044*/ 	.word	index@(.nv.constant0._Z11SumeDeATresPf)
        /*0048*/ 	.short	0x0380
        /*004a*/ 	.short	0x0008


	//----- nvinfo : EIATTR_SW_WAR
	.align		4
.L_15:
        /*004c*/ 	.byte	0x04, 0x36
        /*004e*/ 	.short	(.L_17 - .L_16)
.L_16:
        /*0050*/ 	.word	0x00000008
.L_17:


//--------------------- .nv.callgraph             --------------------------
	.section	.nv.callgraph,"",@"SHT_CUDA_CALLGRAPH"
	.align	4
	.sectionentsize	8
	.align		4
        /*0000*/ 	.word	0x00000000
	.align		4
        /*0004*/ 	.word	0xffffffff
	.align		4
        /*0008*/ 	.word	0x00000000
	.align		4
        /*000c*/ 	.word	0xfffffffe
	.align		4
        /*0010*/ 	.word	0x00000000
	.align		4
        /*0014*/ 	.word	0xfffffffd
	.align		4
        /*0018*/ 	.word	0x00000000
	.align		4
        /*001c*/ 	.word	0xfffffffc


//--------------------- .text._Z11SumeDeATresPf   --------------------------
	.section	.text._Z11SumeDeATresPf,"ax",@progbits
	.align	128
        .global         _Z11SumeDeATresPf
        .type           _Z11SumeDeATresPf,@function
        .size           _Z11SumeDeATresPf,(.L_x_4 - _Z11SumeDeATresPf)
        .other          _Z11SumeDeATresPf,@"STO_CUDA_ENTRY STV_DEFAULT"
_Z11SumeDeATresPf:
.text._Z11SumeDeATresPf:
[----:B------:R-:W-:Y:S01]  /*0000*/  LDC R1, c[0x0][0x37c] ;  /* 0x0000df00ff017b82 */ /* 0x000fe20000000800 */
[----:B------:R-:W0:Y:S07]  /*0010*/  S2R R6, SR_TID.X ;  /* 0x0000000000067919 */ /* 0x000e2e0000002100 */
[----:B------:R-:W1:Y:S01]  /*0020*/  S2UR UR5, SR_CgaCtaId ;  /* 0x00000000000579c3 */ /* 0x000e620000008800 */
[----:B------:R-:W-:Y:S01]  /*0030*/  UMOV UR4, 0x400 ;  /* 0x0000040000047882 */ /* 0x000fe20000000000 */
[----:B------:R-:W2:Y:S01]  /*0040*/  LDCU.64 UR6, c[0x0][0x358] ;  /* 0x00006b00ff0677ac */ /* 0x000ea20008000a00 */
[----:B------:R-:W-:Y:S05]  /*0050*/  BSSY.RECONVERGENT B0, `(.L_x_0) ;  /* 0x000001f000007945 */ /* 0x000fea0003800200 */
[----:B------:R-:W3:Y:S08]  /*0060*/  S2UR UR8, SR_CTAID.X ;  /* 0x00000000000879c3 */ /* 0x000ef00000002500 */
[----:B------:R-:W3:Y:S08]  /*0070*/  LDC R7, c[0x0][0x360] ;  /* 0x0000d800ff077b82 */ /* 0x000ef00000000800 */
[----:B------:R-:W4:Y:S01]  /*0080*/  LDC.64 R4, c[0x0][0x380] ;  /* 0x0000e000ff047b82 */ /* 0x000f220000000a00 */
[----:B-1----:R-:W-:Y:S01]  /*0090*/  ULEA UR4, UR5, UR4, 0x18 ;  /* 0x0000000405047291 */ /* 0x002fe2000f8ec0ff */
[----:B0-----:R-:W-:-:S05]  /*00a0*/  ISETP.NE.AND P0, PT, R6, 0x7, PT ;  /* 0x000000070600780c */ /* 0x001fca0003f05270 */
[----:B------:R-:W-:Y:S01]  /*00b0*/  LEA R0, R6, UR4, 0x2 ;  /* 0x0000000406007c11 */ /* 0x000fe2000f8e10ff */
[----:B---3--:R-:W-:-:S04]  /*00c0*/  IMAD R7, R7, UR8, R6 ;  /* 0x0000000807077c24 */ /* 0x008fc8000f8e0206 */
[----:B----4-:R-:W-:-:S03]  /*00d0*/  IMAD.WIDE R2, R7, 0x4, R4 ;  /* 0x0000000407027825 */ /* 0x010fc600078e0204 */
[----:B--2---:R-:W-:Y:S05]  /*00e0*/  @!P0 BRA `(.L_x_1) ;  /* 0x0000000000308947 */ /* 0x004fea0003800000 */
[----:B------:R-:W-:-:S13]  /*00f0*/  ISETP.NE.AND P0, PT, R6, RZ, PT ;  /* 0x000000ff0600720c */ /* 0x000fda0003f05270 */
[----:B------:R-:W-:-:S05]  /*0100*/  @!P0 VIADD R7, R7, 0xf ;  /* 0x0000000f07078836 */ /* 0x000fca0000000000 */
[----:B------:R-:W-:-:S04]  /*0110*/  @!P0 SHF.R.S32.HI R6, RZ, 0x1f, R7 ;  /* 0x0000001fff068819 */ /* 0x000fc80000011407 */
[----:B------:R-:W-:-:S04]  /*0120*/  @!P0 LEA.HI R6, R6, R7, RZ, 0x4 ;  /* 0x0000000706068211 */ /* 0x000fc800078f20ff */
[----:B------:R-:W-:-:S05]  /*0130*/  @!P0 LOP3.LUT R6, R6, 0xfffffff0, RZ, 0xc0, !PT ;  /* 0xfffffff006068812 */ /* 0x000fca00078ec0ff */
[----:B------:R-:W-:-:S04]  /*0140*/  @!P0 IMAD.IADD R7, R7, 0x1, -R6 ;  /* 0x0000000107078824 */ /* 0x000fc800078e0a06 */
[----:B------:R-:W-:Y:S02]  /*0150*/  @!P0 IMAD.WIDE R4, R7, 0x4, R4 ;  /* 0x0000000407048825 */ /* 0x000fe400078e0204 */
[----:B------:R-:W2:Y:S04]  /*0160*/  LDG.E R7, desc[UR6][R2.64] ;  /* 0x0000000602077981 */ /* 0x000ea8000c1e1900 */
[----:B------:R-:W2:Y:S04]  /*0170*/  @!P0 LDG.E R6, desc[UR6][R4.64] ;  /* 0x0000000604068981 */ /* 0x000ea8000c1e1900 */
[----:B--2---:R1:W-:Y:S04]  /*0180*/  @!P0 STS.64 [UR4], R6 ;  /* 0x00000006ff008988 */ /* 0x0043e80008000a04 */
[----:B------:R1:W-:Y:S01]  /*0190*/  @P0 STS [R0+0x4], R7 ;  /* 0x0000040700000388 */ /* 0x0003e20000000800 */
[----:B------:R-:W-:Y:S05]  /*01a0*/  BRA `(.L_x_2) ;  /* 0x0000000000247947 */ /* 0x000fea0003800000 */
.L_x_1:
[----:B------:R-:W-:-:S04]  /*01b0*/  IADD3 R7, PT, PT, R7, 0x1, RZ ;  /* 0x0000000107077810 */ /* 0x000fc80007ffe0ff */
[----:B------:R-:W-:-:S04]  /*01c0*/  SHF.R.S32.HI R6, RZ, 0x1f, R7 ;  /* 0x0000001fff067819 */ /* 0x000fc80000011407 */
[----:B------:R-:W-:-:S04]  /*01d0*/  LEA.HI R6, R6, R7, RZ, 0x4 ;  /* 0x0000000706067211 */ /* 0x000fc800078f20ff */
[----:B------:R-:W-:-:S05]  /*01e0*/  LOP3.LUT R6, R6, 0xfffffff0, RZ, 0xc0, !PT ;  /* 0xfffffff006067812 */ /* 0x000fca00078ec0ff */
[----:B------:R-:W-:Y:S02]  /*01f0*/  IMAD.IADD R7, R7, 0x1, -R6 ;  /* 0x0000000107077824 */ /* 0x000fe400078e0a06 */
[----:B------:R-:W2:Y:S02]  /*0200*/  LDG.E R6, desc[UR6][R2.64] ;  /* 0x0000000602067981 */ /* 0x000ea4000c1e1900 */
[----:B------:R-:W-:-:S05]  /*0210*/  IMAD.WIDE R4, R7, 0x4, R4 ;  /* 0x0000000407047825 */ /* 0x000fca00078e0204 */
[----:B------:R-:W2:Y:S04]  /*0220*/  LDG.E R7, desc[UR6][R4.64] ;  /* 0x0000000604077981 */ /* 0x000ea8000c1e1900 */
[----:B--2---:R0:W-:Y:S02]  /*0230*/  STS.64 [UR4+0x20], R6 ;  /* 0x00002006ff007988 */ /* 0x0041e40008000a04 */
.L_x_2:
[----:B------:R-:W-:Y:S05]  /*0240*/  BSYNC.RECONVERGENT B0 ;  /* 0x0000000000007941 */ /* 0x000fea0003800200 */
.L_x_0:
[----:B------:R-:W-:Y:S06]  /*0250*/  BAR.SYNC.DEFER_BLOCKING 0x0 ;  /* 0x0000000000007b1d */ /* 0x000fec0000010000 */
[----:B------:R-:W-:Y:S04]  /*0260*/  LDS R4, [R0] ;  /* 0x0000000000047984 */ /* 0x000fe80000000800 */
[----:B------:R-:W2:Y:S04]  /*0270*/  LDS R5, [R0+0x4] ;  /* 0x0000040000057984 */ /* 0x000ea80000000800 */
[----:B01----:R-:W0:Y:S01]  /*0280*/  LDS R7, [R0+0x8] ;  /* 0x0000080000077984 */ /* 0x003e220000000800 */
[----:B--2---:R-:W-:-:S04]  /*0290*/  FADD R4, R4, R5 ;  /* 0x0000000504047221 */ /* 0x004fc80000000000 */
[----:B0-----:R-:W-:-:S05]  /*02a0*/  FADD R7, R4, R7 ;  /* 0x0000000704077221 */ /* 0x001fca0000000000 */
[----:B------:R-:W-:Y:S01]  /*02b0*/  STG.E desc[UR6][R2.64], R7 ;  /* 0x0000000702007986 */ /* 0x000fe2000c101906 */
[----:B------:R-:W-:Y:S05]  /*02c0*/  EXIT ;  /* 0x000000000000794d */ /* 0x000fea0003800000 */
.L_x_3:
[----:B------:R-:W-:-:S00]  /*02d0*/  BRA `(.L_x_3) ;  /* 0xfffffffc00fc7947 */ /* 0x000fc0000383ffff */
[----:B------:R-:W-:-:S00]  /*02e0*/  NOP ;  /* 0x0000000000007918 */ /* 0x000fc00000000000 */
        /* <DEDUP_REMOVED lines=9> */
.L_x_4:


//--------------------- .nv.shared._Z11SumeDeATresPf --------------------------
	.section	.nv.shared._Z11SumeDeATresPf,"aw",@nobits
	.sectionflags	@""
	.align	16
	.zero		1024


//--------------------- .nv.shared.reserved.0     --------------------------
	.section	.nv.shared.reserved.0,"aw",@nobits
	.weak		__nv_reservedSMEM_offset_0_alias
	.size		__nv_reservedSMEM_offset_0_alias, 0, 64
	.other		__nv_reservedSMEM_offset_0_alias,@"STO_CUDA_RESERVED_SHARED STV_DEFAULT"
__nv_reservedSMEM_offset_0_alias:
	.zero		0
	.zero		64


//--------------------- .nv.constant0._Z11SumeDeATresPf --------------------------
	.section	.nv.constant0._Z11SumeDeATresPf,"a",@progbits
	.sectionflags	@""
	.align	4
.nv.constant0._Z11SumeDeATresPf:
	.zero		904


//--------------------- SYMBOLS --------------------------

	.type		.nv.reservedSmem.offset0,@object
	.size		.nv.reservedSmem.offset0,0x4
	.type		.nv.reservedSmem.cap,@object
	.size		.nv.reservedSmem.cap,0x4
